//
// Generated by NVIDIA NVVM Compiler
//
// Compiler Build ID: CL-36424714
// Cuda compilation tools, release 13.0, V13.0.88
// Based on NVVM 20.0.0
//

.version 9.0
.target sm_100
.address_size 64

	// .globl	_Z22histogram_range_kernelPKhjjjPj
.extern .shared .align 16 .b8 s_warpHists[];

.visible .entry _Z22histogram_range_kernelPKhjjjPj(
	.param .u64 .ptr .align 1 _Z22histogram_range_kernelPKhjjjPj_param_0,
	.param .u32 _Z22histogram_range_kernelPKhjjjPj_param_1,
	.param .u32 _Z22histogram_range_kernelPKhjjjPj_param_2,
	.param .u32 _Z22histogram_range_kernelPKhjjjPj_param_3,
	.param .u64 .ptr .align 1 _Z22histogram_range_kernelPKhjjjPj_param_4
)
{
	.reg .pred 	%p<31>;
	.reg .b16 	%rs<13>;
	.reg .b32 	%r<181>;
	.reg .b64 	%rd<15>;

	ld.param.u64 	%rd4, [_Z22histogram_range_kernelPKhjjjPj_param_0];
	ld.param.u32 	%r57, [_Z22histogram_range_kernelPKhjjjPj_param_1];
	ld.param.u32 	%r58, [_Z22histogram_range_kernelPKhjjjPj_param_2];
	ld.param.u32 	%r59, [_Z22histogram_range_kernelPKhjjjPj_param_3];
	ld.param.u64 	%rd3, [_Z22histogram_range_kernelPKhjjjPj_param_4];
	cvta.to.global.u64 	%rd1, %rd4;
	sub.s32 	%r60, %r59, %r58;
	add.s32 	%r1, %r60, 1;
	mov.u32 	%r2, %ntid.x;
	add.s32 	%r3, %r2, 31;
	shr.u32 	%r4, %r3, 5;
	mov.u32 	%r166, %tid.x;
	mad.lo.s32 	%r6, %r4, %r60, %r4;
	setp.ge.u32 	%p1, %r166, %r6;
	@%p1 bra 	$L__BB0_3;
	mov.u32 	%r164, %r166;
$L__BB0_2:
	shl.b32 	%r61, %r164, 2;
	mov.u32 	%r62, s_warpHists;
	add.s32 	%r63, %r62, %r61;
	mov.b32 	%r64, 0;
	st.shared.u32 	[%r63], %r64;
	add.s32 	%r164, %r164, %r2;
	setp.lt.u32 	%p2, %r164, %r6;
	@%p2 bra 	$L__BB0_2;
$L__BB0_3:
	bar.sync 	0;
	mov.u32 	%r65, %nctaid.x;
	mul.lo.s32 	%r9, %r2, %r65;
	mov.u32 	%r66, %ctaid.x;
	mad.lo.s32 	%r165, %r66, %r2, %r166;
	setp.ge.u32 	%p3, %r165, %r57;
	@%p3 bra 	$L__BB0_18;
	and.b32  	%r11, %r58, 255;
	and.b32  	%r12, %r59, 255;
	shr.u32 	%r67, %r166, 5;
	mul.lo.s32 	%r68, %r1, %r67;
	sub.s32 	%r13, %r68, %r11;
$L__BB0_5:
	setp.ge.u32 	%p4, %r165, %r57;
	@%p4 bra 	$L__BB0_8;
	cvt.u64.u32 	%rd5, %r165;
	add.s64 	%rd6, %rd1, %rd5;
	ld.global.nc.u8 	%rs1, [%rd6];
	cvt.u16.u8 	%rs2, %rs1;
	cvt.u32.u16 	%r69, %rs2;
	and.b32  	%r15, %r69, 255;
	setp.gt.u32 	%p5, %r11, %r15;
	setp.lt.u32 	%p6, %r12, %r15;
	or.pred  	%p7, %p5, %p6;
	@%p7 bra 	$L__BB0_8;
	add.s32 	%r71, %r13, %r15;
	shl.b32 	%r72, %r71, 2;
	mov.u32 	%r73, s_warpHists;
	add.s32 	%r74, %r73, %r72;
	atom.shared.add.u32 	%r75, [%r74], 1;
$L__BB0_8:
	add.s32 	%r16, %r9, %r165;
	setp.ge.u32 	%p8, %r16, %r57;
	@%p8 bra 	$L__BB0_11;
	cvt.u64.u32 	%rd7, %r16;
	add.s64 	%rd8, %rd1, %rd7;
	ld.global.nc.u8 	%rs4, [%rd8];
	cvt.u16.u8 	%rs5, %rs4;
	cvt.u32.u16 	%r76, %rs5;
	and.b32  	%r17, %r76, 255;
	setp.gt.u32 	%p9, %r11, %r17;
	setp.lt.u32 	%p10, %r12, %r17;
	or.pred  	%p11, %p9, %p10;
	@%p11 bra 	$L__BB0_11;
	add.s32 	%r78, %r13, %r17;
	shl.b32 	%r79, %r78, 2;
	mov.u32 	%r80, s_warpHists;
	add.s32 	%r81, %r80, %r79;
	atom.shared.add.u32 	%r82, [%r81], 1;
$L__BB0_11:
	add.s32 	%r18, %r16, %r9;
	setp.ge.u32 	%p12, %r18, %r57;
	@%p12 bra 	$L__BB0_14;
	cvt.u64.u32 	%rd9, %r18;
	add.s64 	%rd10, %rd1, %rd9;
	ld.global.nc.u8 	%rs7, [%rd10];
	cvt.u16.u8 	%rs8, %rs7;
	cvt.u32.u16 	%r83, %rs8;
	and.b32  	%r19, %r83, 255;
	setp.gt.u32 	%p13, %r11, %r19;
	setp.lt.u32 	%p14, %r12, %r19;
	or.pred  	%p15, %p13, %p14;
	@%p15 bra 	$L__BB0_14;
	add.s32 	%r85, %r13, %r19;
	shl.b32 	%r86, %r85, 2;
	mov.u32 	%r87, s_warpHists;
	add.s32 	%r88, %r87, %r86;
	atom.shared.add.u32 	%r89, [%r88], 1;
$L__BB0_14:
	add.s32 	%r20, %r18, %r9;
	setp.ge.u32 	%p16, %r20, %r57;
	@%p16 bra 	$L__BB0_17;
	cvt.u64.u32 	%rd11, %r20;
	add.s64 	%rd12, %rd1, %rd11;
	ld.global.nc.u8 	%rs10, [%rd12];
	cvt.u16.u8 	%rs11, %rs10;
	cvt.u32.u16 	%r90, %rs11;
	and.b32  	%r21, %r90, 255;
	setp.gt.u32 	%p17, %r11, %r21;
	setp.lt.u32 	%p18, %r12, %r21;
	or.pred  	%p19, %p17, %p18;
	@%p19 bra 	$L__BB0_17;
	add.s32 	%r92, %r13, %r21;
	shl.b32 	%r93, %r92, 2;
	mov.u32 	%r94, s_warpHists;
	add.s32 	%r95, %r94, %r93;
	atom.shared.add.u32 	%r96, [%r95], 1;
$L__BB0_17:
	add.s32 	%r165, %r20, %r9;
	setp.lt.u32 	%p20, %r165, %r57;
	@%p20 bra 	$L__BB0_5;
$L__BB0_18:
	bar.sync 	0;
	setp.ge.u32 	%p21, %r166, %r1;
	@%p21 bra 	$L__BB0_34;
	add.s32 	%r23, %r4, -1;
	and.b32  	%r97, %r4, 7;
	add.s32 	%r24, %r97, -1;
	and.b32  	%r25, %r4, 120;
	and.b32  	%r26, %r3, 224;
	and.b32  	%r27, %r3, 96;
	and.b32  	%r28, %r3, 32;
	and.b32  	%r99, %r4, 134217720;
	neg.s32 	%r29, %r99;
	shl.b32 	%r30, %r1, 5;
	cvta.to.global.u64 	%rd2, %rd3;
$L__BB0_20:
	setp.lt.u32 	%p22, %r23, 7;
	mov.b32 	%r175, 0;
	mov.u32 	%r180, %r175;
	@%p22 bra 	$L__BB0_23;
	shl.b32 	%r103, %r166, 2;
	mov.u32 	%r104, s_warpHists;
	add.s32 	%r167, %r104, %r103;
	mov.b32 	%r169, 0;
	mov.u32 	%r168, %r29;
	mov.u32 	%r180, %r169;
$L__BB0_22:
	.pragma "nounroll";
	mad.lo.s32 	%r105, %r169, %r1, %r166;
	shl.b32 	%r106, %r105, 2;
	add.s32 	%r108, %r104, %r106;
	ld.shared.u32 	%r109, [%r167];
	add.s32 	%r110, %r109, %r180;
	shl.b32 	%r111, %r1, 2;
	add.s32 	%r112, %r108, %r111;
	ld.shared.u32 	%r113, [%r112];
	add.s32 	%r114, %r113, %r110;
	add.s32 	%r115, %r112, %r111;
	ld.shared.u32 	%r116, [%r115];
	add.s32 	%r117, %r116, %r114;
	add.s32 	%r118, %r115, %r111;
	ld.shared.u32 	%r119, [%r118];
	add.s32 	%r120, %r119, %r117;
	add.s32 	%r121, %r118, %r111;
	ld.shared.u32 	%r122, [%r121];
	add.s32 	%r123, %r122, %r120;
	add.s32 	%r124, %r121, %r111;
	ld.shared.u32 	%r125, [%r124];
	add.s32 	%r126, %r125, %r123;
	add.s32 	%r127, %r124, %r111;
	ld.shared.u32 	%r128, [%r127];
	add.s32 	%r129, %r128, %r126;
	add.s32 	%r130, %r127, %r111;
	ld.shared.u32 	%r131, [%r130];
	add.s32 	%r180, %r131, %r129;
	add.s32 	%r169, %r169, 8;
	add.s32 	%r168, %r168, 8;
	add.s32 	%r167, %r167, %r30;
	setp.ne.s32 	%p23, %r168, 0;
	mov.u32 	%r175, %r25;
	@%p23 bra 	$L__BB0_22;
$L__BB0_23:
	setp.eq.s32 	%p24, %r26, 0;
	@%p24 bra 	$L__BB0_31;
	setp.lt.u32 	%p25, %r24, 3;
	@%p25 bra 	$L__BB0_26;
	mad.lo.s32 	%r133, %r175, %r1, %r166;
	shl.b32 	%r134, %r133, 2;
	mov.u32 	%r135, s_warpHists;
	add.s32 	%r136, %r135, %r134;
	ld.shared.u32 	%r137, [%r136];
	add.s32 	%r138, %r137, %r180;
	shl.b32 	%r139, %r1, 2;
	add.s32 	%r140, %r136, %r139;
	ld.shared.u32 	%r141, [%r140];
	add.s32 	%r142, %r141, %r138;
	add.s32 	%r143, %r140, %r139;
	ld.shared.u32 	%r144, [%r143];
	add.s32 	%r145, %r144, %r142;
	add.s32 	%r146, %r143, %r139;
	ld.shared.u32 	%r147, [%r146];
	add.s32 	%r180, %r147, %r145;
	add.s32 	%r175, %r175, 4;
$L__BB0_26:
	setp.eq.s32 	%p26, %r27, 0;
	@%p26 bra 	$L__BB0_31;
	setp.eq.s32 	%p27, %r27, 32;
	@%p27 bra 	$L__BB0_29;
	mad.lo.s32 	%r149, %r175, %r1, %r166;
	shl.b32 	%r150, %r149, 2;
	mov.u32 	%r151, s_warpHists;
	add.s32 	%r152, %r151, %r150;
	ld.shared.u32 	%r153, [%r152];
	add.s32 	%r154, %r153, %r180;
	shl.b32 	%r155, %r1, 2;
	add.s32 	%r156, %r152, %r155;
	ld.shared.u32 	%r157, [%r156];
	add.s32 	%r180, %r157, %r154;
	add.s32 	%r175, %r175, 2;
$L__BB0_29:
	setp.eq.s32 	%p28, %r28, 0;
	@%p28 bra 	$L__BB0_31;
	mad.lo.s32 	%r158, %r175, %r1, %r166;
	shl.b32 	%r159, %r158, 2;
	mov.u32 	%r160, s_warpHists;
	add.s32 	%r161, %r160, %r159;
	ld.shared.u32 	%r162, [%r161];
	add.s32 	%r180, %r162, %r180;
$L__BB0_31:
	setp.eq.s32 	%p29, %r180, 0;
	@%p29 bra 	$L__BB0_33;
	mul.wide.u32 	%rd13, %r166, 4;
	add.s64 	%rd14, %rd2, %rd13;
	atom.global.add.u32 	%r163, [%rd14], %r180;
$L__BB0_33:
	add.s32 	%r166, %r166, %r2;
	setp.lt.u32 	%p30, %r166, %r1;
	@%p30 bra 	$L__BB0_20;
$L__BB0_34:
	ret;

}


// ===== COMPILED SASS (sm_100) =====

	.target	sm_100

	.elftype	@"ET_EXEC"


//--------------------- .note.nv.tkinfo           --------------------------
	.section	.note.nv.tkinfo,"",@"SHT_NOTE"
	.sectionflags	@"SHF_NOTE_NV_TKINFO"
	.tkinfo
        /*0018*/ 	.word	0x00000002
        /*0030*/ 	.string	""
        /*0030*/ 	.string	"ptxas"
        /*0030*/ 	.string	"Cuda compilation tools, release 13.0, V13.0.88"
        /*0030*/ 	.string	"Build cuda_13.0.r13.0/compiler.36424714_0"
        /*0030*/ 	.string	"-arch sm_100 -m 64 "



//--------------------- .note.nv.cuinfo           --------------------------
	.section	.note.nv.cuinfo,"",@"SHT_NOTE"
	.sectionflags	@"SHF_NOTE_NV_CUINFO"
        /*0018*/ 	.short	0x0002
        /*001a*/ 	.short	0x0064
        /*001c*/ 	.short	0x0082
	.zero		2


//--------------------- .nv.info                  --------------------------
	.section	.nv.info,"",@"SHT_CUDA_INFO"
	.align	4


	//----- nvinfo : EIATTR_REGCOUNT
	.align		4
        /*0000*/ 	.byte	0x04, 0x2f
        /*0002*/ 	.short	(.L_1 - .L_0)
	.align		4
.L_0:
        /*0004*/ 	.word	index@(_Z22histogram_range_kernelPKhjjjPj)
        /*0008*/ 	.word	0x0000001a


	//----- nvinfo : EIATTR_FRAME_SIZE
	.align		4
.L_1:
        /*000c*/ 	.byte	0x04, 0x11
        /*000e*/ 	.short	(.L_3 - .L_2)
	.align		4
.L_2:
        /*0010*/ 	.word	index@(_Z22histogram_range_kernelPKhjjjPj)
        /*0014*/ 	.word	0x00000000


	//----- nvinfo : EIATTR_MIN_STACK_SIZE
	.align		4
.L_3:
        /*0018*/ 	.byte	0x04, 0x12
        /*001a*/ 	.short	(.L_5 - .L_4)
	.align		4
.L_4:
        /*001c*/ 	.word	index@(_Z22histogram_range_kernelPKhjjjPj)
        /*0020*/ 	.word	0x00000000
.L_5:


//--------------------- .nv.compat                --------------------------
	.section	.nv.compat,"",@"SHT_CUDA_COMPAT_INFO"
	.align	4
        /*0000*/ 	.byte	0x02, 0x09, 0x00, 0x00, 0x02, 0x02, 0x01, 0x00, 0x02, 0x05, 0x05, 0x00, 0x03, 0x07, 0x01, 0x01
        /*0010*/ 	.byte	0x02, 0x03, 0x00, 0x00, 0x02, 0x06, 0x01, 0x00, 0x04, 0x0b, 0x08, 0x00, 0x09, 0x00, 0x00, 0x00
        /*0020*/ 	.byte	0x00, 0x00, 0x00, 0x00


//--------------------- .nv.info._Z22histogram_range_kernelPKhjjjPj --------------------------
	.section	.nv.info._Z22histogram_range_kernelPKhjjjPj,"",@"SHT_CUDA_INFO"
	.sectionflags	@""
	.align	4


	//----- nvinfo : EIATTR_CUDA_API_VERSION
	.align		4
        /*0000*/ 	.byte	0x04, 0x37
        /*0002*/ 	.short	(.L_7 - .L_6)
.L_6:
        /*0004*/ 	.word	0x00000082


	//----- nvinfo : EIATTR_KPARAM_INFO
	.align		4
.L_7:
        /*0008*/ 	.byte	0x04, 0x17
        /*000a*/ 	.short	(.L_9 - .L_8)
.L_8:
        /*000c*/ 	.word	0x00000000
        /*0010*/ 	.short	0x0004
        /*0012*/ 	.short	0x0018
        /*0014*/ 	.byte	0x00, 0xf5, 0x21, 0x00


	//----- nvinfo : EIATTR_KPARAM_INFO
	.align		4
.L_9:
        /*0018*/ 	.byte	0x04, 0x17
        /*001a*/ 	.short	(.L_11 - .L_10)
.L_10:
        /*001c*/ 	.word	0x00000000
        /*0020*/ 	.short	0x0003
        /*0022*/ 	.short	0x0010
        /*0024*/ 	.byte	0x00, 0xf0, 0x11, 0x00


	//----- nvinfo : EIATTR_KPARAM_INFO
	.align		4
.L_11:
        /*0028*/ 	.byte	0x04, 0x17
        /*002a*/ 	.short	(.L_13 - .L_12)
.L_12:
        /*002c*/ 	.word	0x00000000
        /*0030*/ 	.short	0x0002
        /*0032*/ 	.short	0x000c
        /*0034*/ 	.byte	0x00, 0xf0, 0x11, 0x00


	//----- nvinfo : EIATTR_KPARAM_INFO
	.align		4
.L_13:
        /*0038*/ 	.byte	0x04, 0x17
        /*003a*/ 	.short	(.L_15 - .L_14)
.L_14:
        /*003c*/ 	.word	0x00000000
        /*0040*/ 	.short	0x0001
        /*0042*/ 	.short	0x0008
        /*0044*/ 	.byte	0x00, 0xf0, 0x11, 0x00


	//----- nvinfo : EIATTR_KPARAM_INFO
	.align		4
.L_15:
        /*0048*/ 	.byte	0x04, 0x17
        /*004a*/ 	.short	(.L_17 - .L_16)
.L_16:
        /*004c*/ 	.word	0x00000000
        /*0050*/ 	.short	0x0000
        /*0052*/ 	.short	0x0000
        /*0054*/ 	.byte	0x00, 0xf5, 0x21, 0x00


	//----- nvinfo : EIATTR_SPARSE_MMA_MASK
	.align		4
.L_17:
        /*0058*/ 	.byte	0x03, 0x50
        /*005a*/ 	.short	0x0000


	//----- nvinfo : EIATTR_MAXREG_COUNT
	.align		4
        /*005c*/ 	.byte	0x03, 0x1b
        /*005e*/ 	.short	0x00ff


	//----- nvinfo : EIATTR_NUM_BARRIERS
	.align		4
        /*0060*/ 	.byte	0x02, 0x4c
        /*0062*/ 	.byte	0x01
	.zero		1


	//----- nvinfo : EIATTR_MERCURY_ISA_VERSION
	.align		4
        /*0064*/ 	.byte	0x03, 0x5f
        /*0066*/ 	.short	0x0101


	//----- nvinfo : EIATTR_VRC_CTA_INIT_COUNT
	.align		4
        /*0068*/ 	.byte	0x02, 0x4a
	.zero		1
	.zero		1


	//----- nvinfo : EIATTR_EXIT_INSTR_OFFSETS
	.align		4
        /*006c*/ 	.byte	0x04, 0x1c
        /*006e*/ 	.short	(.L_19 - .L_18)


	//   ....[0]....
.L_18:
        /*0070*/ 	.word	0x00000710


	//   ....[1]....
        /*0074*/ 	.word	0x00000db0


	//----- nvinfo : EIATTR_CRS_STACK_SIZE
	.align		4
.L_19:
        /*0078*/ 	.byte	0x04, 0x1e
        /*007a*/ 	.short	(.L_21 - .L_20)
.L_20:
        /*007c*/ 	.word	0x00000000


	//----- nvinfo : EIATTR_CBANK_PARAM_SIZE
	.align		4
.L_21:
        /*0080*/ 	.byte	0x03, 0x19
        /*0082*/ 	.short	0x0020


	//----- nvinfo : EIATTR_PARAM_CBANK
	.align		4
        /*0084*/ 	.byte	0x04, 0x0a
        /*0086*/ 	.short	(.L_23 - .L_22)
	.align		4
.L_22:
        /*0088*/ 	.word	index@(.nv.constant0._Z22histogram_range_kernelPKhjjjPj)
        /*008c*/ 	.short	0x0380
        /*008e*/ 	.short	0x0020


	//----- nvinfo : EIATTR_SW_WAR
	.align		4
.L_23:
        /*0090*/ 	.byte	0x04, 0x36
        /*0092*/ 	.short	(.L_25 - .L_24)
.L_24:
        /*0094*/ 	.word	0x00000008
.L_25:


//--------------------- .nv.callgraph             --------------------------
	.section	.nv.callgraph,"",@"SHT_CUDA_CALLGRAPH"
	.align	4
	.sectionentsize	8
	.align		4
        /*0000*/ 	.word	0x00000000
	.align		4
        /*0004*/ 	.word	0xffffffff
	.align		4
        /*0008*/ 	.word	0x00000000
	.align		4
        /*000c*/ 	.word	0xfffffffe
	.align		4
        /*0010*/ 	.word	0x00000000
	.align		4
        /*0014*/ 	.word	0xfffffffd
	.align		4
        /*0018*/ 	.word	0x00000000
	.align		4
        /*001c*/ 	.word	0xfffffffc


//--------------------- .text._Z22histogram_range_kernelPKhjjjPj --------------------------
	.section	.text._Z22histogram_range_kernelPKhjjjPj,"ax",@progbits
	.align	128
        .global         _Z22histogram_range_kernelPKhjjjPj
        .type           _Z22histogram_range_kernelPKhjjjPj,@function
        .size           _Z22histogram_range_kernelPKhjjjPj,(.L_x_23 - _Z22histogram_range_kernelPKhjjjPj)
        .other          _Z22histogram_range_kernelPKhjjjPj,@"STO_CUDA_ENTRY STV_DEFAULT"
_Z22histogram_range_kernelPKhjjjPj:
.text._Z22histogram_range_kernelPKhjjjPj:
[----:B------:R-:W-:Y:S08]  /*0000*/  LDC R1, c[0x0][0x37c] ;  /* 0x0000df00ff017b82 */ /* 0x000ff00000000800 */
[----:B------:R-:W0:Y:S01]  /*0010*/  LDC R0, c[0x0][0x360] ;  /* 0x0000d800ff007b82 */ /* 0x000e220000000800 */
[----:B------:R-:W1:Y:S01]  /*0020*/  S2R R3, SR_TID.X ;  /* 0x0000000000037919 */ /* 0x000e620000002100 */
[----:B------:R-:W-:Y:S06]  /*0030*/  BSSY.RECONVERGENT B0, `(.L_x_0) ;  /* 0x0000012000007945 */ /* 0x000fec0003800200 */
[----:B------:R-:W2:Y:S08]  /*0040*/  LDC R10, c[0x0][0x390] ;  /* 0x0000e400ff0a7b82 */ /* 0x000eb00000000800 */
[----:B------:R-:W2:Y:S01]  /*0050*/  LDC R11, c[0x0][0x38c] ;  /* 0x0000e300ff0b7b82 */ /* 0x000ea20000000800 */
[----:B0-----:R-:W-:-:S05]  /*0060*/  VIADD R15, R0, 0x1f ;  /* 0x0000001f000f7836 */ /* 0x001fca0000000000 */
[----:B------:R-:W-:Y:S01]  /*0070*/  SHF.R.U32.HI R5, RZ, 0x5, R15 ;  /* 0x00000005ff057819 */ /* 0x000fe2000001160f */
[----:B--2---:R-:W-:-:S04]  /*0080*/  IMAD.IADD R2, R10, 0x1, -R11 ;  /* 0x000000010a027824 */ /* 0x004fc800078e0a0b */
[----:B------:R-:W-:-:S05]  /*0090*/  IMAD R4, R2, R5, R5 ;  /* 0x0000000502047224 */ /* 0x000fca00078e0205 */
[----:B-1----:R-:W-:-:S13]  /*00a0*/  ISETP.GE.U32.AND P0, PT, R3, R4, PT ;  /* 0x000000040300720c */ /* 0x002fda0003f06070 */
[----:B------:R-:W-:Y:S05]  /*00b0*/  @P0 BRA `(.L_x_1) ;  /* 0x0000000000240947 */ /* 0x000fea0003800000 */
[----:B------:R-:W0:Y:S01]  /*00c0*/  S2R R9, SR_CgaCtaId ;  /* 0x0000000000097919 */ /* 0x000e220000008800 */
[----:B------:R-:W-:Y:S01]  /*00d0*/  MOV R6, 0x400 ;  /* 0x0000040000067802 */ /* 0x000fe20000000f00 */
[----:B------:R-:W-:-:S03]  /*00e0*/  IMAD.MOV.U32 R7, RZ, RZ, R3 ;  /* 0x000000ffff077224 */ /* 0x000fc600078e0003 */
[----:B0-----:R-:W-:-:S07]  /*00f0*/  LEA R6, R9, R6, 0x18 ;  /* 0x0000000609067211 */ /* 0x001fce00078ec0ff */
.L_x_2:
[----:B------:R-:W-:Y:S02]  /*0100*/  IMAD R8, R7, 0x4, R6 ;  /* 0x0000000407087824 */ /* 0x000fe400078e0206 */
[----:B------:R-:W-:-:S03]  /*0110*/  IMAD.IADD R7, R0, 0x1, R7 ;  /* 0x0000000100077824 */ /* 0x000fc600078e0207 */
[----:B------:R0:W-:Y:S02]  /*0120*/  STS [R8], RZ ;  /* 0x000000ff08007388 */ /* 0x0001e40000000800 */
[----:B------:R-:W-:-:S13]  /*0130*/  ISETP.GE.U32.AND P0, PT, R7, R4, PT ;  /* 0x000000040700720c */ /* 0x000fda0003f06070 */
[----:B0-----:R-:W-:Y:S05]  /*0140*/  @!P0 BRA `(.L_x_2) ;  /* 0xfffffffc00ec8947 */ /* 0x001fea000383ffff */
.L_x_1:
[----:B------:R-:W-:Y:S05]  /*0150*/  BSYNC.RECONVERGENT B0 ;  /* 0x0000000000007941 */ /* 0x000fea0003800200 */
.L_x_0:
[----:B------:R-:W0:Y:S01]  /*0160*/  S2UR UR4, SR_CTAID.X ;  /* 0x00000000000479c3 */ /* 0x000e220000002500 */
[----:B------:R-:W1:Y:S01]  /*0170*/  LDCU UR5, c[0x0][0x388] ;  /* 0x00007100ff0577ac */ /* 0x000e620008000800 */
[----:B------:R-:W-:Y:S01]  /*0180*/  BSSY.RECONVERGENT B0, `(.L_x_3) ;  /* 0x0000056000007945 */ /* 0x000fe20003800200 */
[----:B------:R-:W-:Y:S01]  /*0190*/  VIADD R4, R2, 0x1 ;  /* 0x0000000102047836 */ /* 0x000fe20000000000 */
[----:B------:R-:W2:Y:S01]  /*01a0*/  LDCU.64 UR8, c[0x0][0x358] ;  /* 0x00006b00ff0877ac */ /* 0x000ea20008000a00 */
[----:B------:R-:W3:Y:S01]  /*01b0*/  LDCU.64 UR10, c[0x0][0x380] ;  /* 0x00007000ff0a77ac */ /* 0x000ee20008000a00 */
[----:B------:R-:W4:Y:S01]  /*01c0*/  LDCU UR6, c[0x0][0x370] ;  /* 0x00006e00ff0677ac */ /* 0x000f220008000800 */
[----:B0-----:R-:W-:Y:S01]  /*01d0*/  IMAD R8, R0, UR4, R3 ;  /* 0x0000000400087c24 */ /* 0x001fe2000f8e0203 */
[----:B------:R-:W-:Y:S04]  /*01e0*/  BAR.SYNC.DEFER_BLOCKING 0x0 ;  /* 0x0000000000007b1d */ /* 0x000fe80000010000 */
[----:B-1----:R-:W-:-:S13]  /*01f0*/  ISETP.GE.U32.AND P0, PT, R8, UR5, PT ;  /* 0x0000000508007c0c */ /* 0x002fda000bf06070 */
[----:B--234-:R-:W-:Y:S05]  /*0200*/  @P0 BRA `(.L_x_4) ;  /* 0x0000000400340947 */ /* 0x01cfea0003800000 */
[----:B------:R-:W0:Y:S01]  /*0210*/  LDC R6, c[0x0][0x388] ;  /* 0x0000e200ff067b82 */ /* 0x000e220000000800 */
[----:B------:R-:W-:Y:S01]  /*0220*/  LOP3.LUT R7, R11, 0xff, RZ, 0xc0, !PT ;  /* 0x000000ff0b077812 */ /* 0x000fe200078ec0ff */
[----:B------:R-:W-:Y:S01]  /*0230*/  IMAD.MOV.U32 R13, RZ, RZ, R8 ;  /* 0x000000ffff0d7224 */ /* 0x000fe200078e0008 */
[----:B------:R-:W-:Y:S01]  /*0240*/  SHF.R.U32.HI R11, RZ, 0x5, R3 ;  /* 0x00000005ff0b7819 */ /* 0x000fe20000011603 */
[----:B------:R-:W-:Y:S01]  /*0250*/  IMAD R9, R0, UR6, RZ ;  /* 0x0000000600097c24 */ /* 0x000fe2000f8e02ff */
[----:B------:R-:W-:-:S03]  /*0260*/  LOP3.LUT R8, R10, 0xff, RZ, 0xc0, !PT ;  /* 0x000000ff0a087812 */ /* 0x000fc600078ec0ff */
[----:B------:R-:W-:-:S07]  /*0270*/  IMAD R11, R11, R4, -R7 ;  /* 0x000000040b0b7224 */ /* 0x000fce00078e0a07 */
.L_x_13:
[-C--:B0-----:R-:W-:Y:S01]  /*0280*/  ISETP.GE.U32.AND P0, PT, R13, R6.reuse, PT ;  /* 0x000000060d00720c */ /* 0x081fe20003f06070 */
[C---:B------:R-:W-:Y:S01]  /*0290*/  IMAD.IADD R14, R9.reuse, 0x1, R13 ;  /* 0x00000001090e7824 */ /* 0x040fe200078e020d */
[----:B------:R-:W-:Y:S03]  /*02a0*/  BSSY.RECONVERGENT B1, `(.L_x_5) ;  /* 0x0000013000017945 */ /* 0x000fe60003800200 */
[----:B------:R-:W-:Y:S01]  /*02b0*/  IMAD.IADD R16, R9, 0x1, R14 ;  /* 0x0000000109107824 */ /* 0x000fe200078e020e */
[----:B------:R-:W-:-:S04]  /*02c0*/  ISETP.GE.U32.AND P3, PT, R14, R6, PT ;  /* 0x000000060e00720c */ /* 0x000fc80003f66070 */
[----:B------:R-:W-:Y:S02]  /*02d0*/  IADD3 R10, PT, PT, R9, R16, RZ ;  /* 0x00000010090a7210 */ /* 0x000fe40007ffe0ff */
[-C--:B------:R-:W-:Y:S02]  /*02e0*/  ISETP.GE.U32.AND P2, PT, R16, R6.reuse, PT ;  /* 0x000000061000720c */ /* 0x080fe40003f46070 */
[----:B------:R-:W-:Y:S01]  /*02f0*/  ISETP.GE.U32.AND P1, PT, R10, R6, PT ;  /* 0x000000060a00720c */ /* 0x000fe20003f26070 */
[----:B-123--:R-:W-:-:S12]  /*0300*/  @P0 BRA `(.L_x_6) ;  /* 0x0000000000300947 */ /* 0x00efd80003800000 */
[----:B------:R-:W-:-:S05]  /*0310*/  IADD3 R12, P0, PT, R13, UR10, RZ ;  /* 0x0000000a0d0c7c10 */ /* 0x000fca000ff1e0ff */
[----:B------:R-:W-:-:S05]  /*0320*/  IMAD.X R13, RZ, RZ, UR11, P0 ;  /* 0x0000000bff0d7e24 */ /* 0x000fca00080e06ff */
[----:B------:R-:W2:Y:S02]  /*0330*/  LDG.E.U8.CONSTANT R12, desc[UR8][R12.64] ;  /* 0x000000080c0c7981 */ /* 0x000ea4000c1e9100 */
[----:B--2---:R-:W-:-:S04]  /*0340*/  ISETP.GE.U32.AND P0, PT, R8, R12, PT ;  /* 0x0000000c0800720c */ /* 0x004fc80003f06070 */
[----:B------:R-:W-:-:S13]  /*0350*/  ISETP.GT.U32.OR P0, PT, R7, R12, !P0 ;  /* 0x0000000c0700720c */ /* 0x000fda0004704470 */
[----:B------:R-:W-:Y:S05]  /*0360*/  @P0 BRA `(.L_x_6) ;  /* 0x0000000000180947 */ /* 0x000fea0003800000 */
[----:B------:R-:W0:Y:S01]  /*0370*/  S2UR UR5, SR_CgaCtaId ;  /* 0x00000000000579c3 */ /* 0x000e220000008800 */
[----:B------:R-:W-:Y:S01]  /*0380*/  UMOV UR4, 0x400 ;  /* 0x0000040000047882 */ /* 0x000fe20000000000 */
[----:B------:R-:W-:Y:S01]  /*0390*/  IMAD.IADD R12, R11, 0x1, R12 ;  /* 0x000000010b0c7824 */ /* 0x000fe200078e020c */
[----:B0-----:R-:W-:-:S06]  /*03a0*/  ULEA UR4, UR5, UR4, 0x18 ;  /* 0x0000000405047291 */ /* 0x001fcc000f8ec0ff */
[----:B------:R-:W-:-:S05]  /*03b0*/  LEA R12, R12, UR4, 0x2 ;  /* 0x000000040c0c7c11 */ /* 0x000fca000f8e10ff */
[----:B------:R0:W-:Y:S02]  /*03c0*/  ATOMS.POPC.INC.32 RZ, [R12+URZ] ;  /* 0x000000000cff7f8c */ /* 0x0001e4000d8000ff */
.L_x_6:
[----:B------:R-:W-:Y:S05]  /*03d0*/  BSYNC.RECONVERGENT B1 ;  /* 0x0000000000017941 */ /* 0x000fea0003800200 */
.L_x_5:
[----:B------:R-:W-:Y:S04]  /*03e0*/  BSSY.RECONVERGENT B1, `(.L_x_7) ;  /* 0x000000e000017945 */ /* 0x000fe80003800200 */
[----:B------:R-:W-:Y:S05]  /*03f0*/  @P3 BRA `(.L_x_8) ;  /* 0x0000000000303947 */ /* 0x000fea0003800000 */
[----:B0-----:R-:W-:-:S05]  /*0400*/  IADD3 R12, P0, PT, R14, UR10, RZ ;  /* 0x0000000a0e0c7c10 */ /* 0x001fca000ff1e0ff */
        /* <DEDUP_REMOVED lines=11> */
.L_x_8:
[----:B------:R-:W-:Y:S05]  /*04c0*/  BSYNC.RECONVERGENT B1 ;  /* 0x0000000000017941 */ /* 0x000fea0003800200 */
.L_x_7:
[----:B------:R-:W-:Y:S04]  /*04d0*/  BSSY.RECONVERGENT B1, `(.L_x_9) ;  /* 0x000000e000017945 */ /* 0x000fe80003800200 */
[----:B------:R-:W-:Y:S05]  /*04e0*/  @P2 BRA `(.L_x_10) ;  /* 0x0000000000302947 */ /* 0x000fea0003800000 */
[----:B01----:R-:W-:-:S05]  /*04f0*/  IADD3 R12, P0, PT, R16, UR10, RZ ;  /* 0x0000000a100c7c10 */ /* 0x003fca000ff1e0ff */
        /* <DEDUP_REMOVED lines=11> */
.L_x_10:
[----:B------:R-:W-:Y:S05]  /*05b0*/  BSYNC.RECONVERGENT B1 ;  /* 0x0000000000017941 */ /* 0x000fea0003800200 */
.L_x_9:
[----:B------:R-:W-:Y:S04]  /*05c0*/  BSSY.RECONVERGENT B1, `(.L_x_11) ;  /* 0x000000e000017945 */ /* 0x000fe80003800200 */
[----:B------:R-:W-:Y:S05]  /*05d0*/  @P1 BRA `(.L_x_12) ;  /* 0x0000000000301947 */ /* 0x000fea0003800000 */
[----:B012---:R-:W-:-:S05]  /*05e0*/  IADD3 R12, P0, PT, R10, UR10, RZ ;  /* 0x0000000a0a0c7c10 */ /* 0x007fca000ff1e0ff */
[----:B------:R-:W-:-:S05]  /*05f0*/  IMAD.X R13, RZ, RZ, UR11, P0 ;  /* 0x0000000bff0d7e24 */ /* 0x000fca00080e06ff */
[----:B------:R-:W2:Y:S02]  /*0600*/  LDG.E.U8.CONSTANT R12, desc[UR8][R12.64] ;  /* 0x000000080c0c7981 */ /* 0x000ea4000c1e9100 */
[----:B--2---:R-:W-:-:S04]  /*0610*/  ISETP.GE.U32.AND P0, PT, R8, R12, PT ;  /* 0x0000000c0800720c */ /* 0x004fc80003f06070 */
[----:B------:R-:W-:-:S13]  /*0620*/  ISETP.GT.U32.OR P0, PT, R7, R12, !P0 ;  /* 0x0000000c0700720c */ /* 0x000fda0004704470 */
[----:B------:R-:W-:Y:S05]  /*0630*/  @P0 BRA `(.L_x_12) ;  /* 0x0000000000180947 */ /* 0x000fea0003800000 */
[----:B------:R-:W0:Y:S01]  /*0640*/  S2UR UR5, SR_CgaCtaId ;  /* 0x00000000000579c3 */ /* 0x000e220000008800 */
[----:B------:R-:W-:Y:S01]  /*0650*/  UMOV UR4, 0x400 ;  /* 0x0000040000047882 */ /* 0x000fe20000000000 */
[----:B------:R-:W-:Y:S01]  /*0660*/  IADD3 R12, PT, PT, R11, R12, RZ ;  /* 0x0000000c0b0c7210 */ /* 0x000fe20007ffe0ff */
[----:B0-----:R-:W-:-:S06]  /*0670*/  ULEA UR4, UR5, UR4, 0x18 ;  /* 0x0000000405047291 */ /* 0x001fcc000f8ec0ff */
[----:B------:R-:W-:-:S05]  /*0680*/  LEA R12, R12, UR4, 0x2 ;  /* 0x000000040c0c7c11 */ /* 0x000fca000f8e10ff */
[----:B------:R3:W-:Y:S02]  /*0690*/  ATOMS.POPC.INC.32 RZ, [R12+URZ] ;  /* 0x000000000cff7f8c */ /* 0x0007e4000d8000ff */
.L_x_12:
[----:B------:R-:W-:Y:S05]  /*06a0*/  BSYNC.RECONVERGENT B1 ;  /* 0x0000000000017941 */ /* 0x000fea0003800200 */
.L_x_11:
[----:B------:R-:W-:-:S05]  /*06b0*/  IMAD.IADD R13, R9, 0x1, R10 ;  /* 0x00000001090d7824 */ /* 0x000fca00078e020a */
[----:B------:R-:W-:-:S13]  /*06c0*/  ISETP.GE.U32.AND P0, PT, R13, R6, PT ;  /* 0x000000060d00720c */ /* 0x000fda0003f06070 */
[----:B------:R-:W-:Y:S05]  /*06d0*/  @!P0 BRA `(.L_x_13) ;  /* 0xfffffff800e88947 */ /* 0x000fea000383ffff */
.L_x_4:
[----:B------:R-:W-:Y:S05]  /*06e0*/  BSYNC.RECONVERGENT B0 ;  /* 0x0000000000007941 */ /* 0x000fea0003800200 */
.L_x_3:
[----:B------:R-:W-:Y:S01]  /*06f0*/  BAR.SYNC.DEFER_BLOCKING 0x0 ;  /* 0x0000000000007b1d */ /* 0x000fe20000010000 */
[----:B------:R-:W-:-:S13]  /*0700*/  ISETP.GE.U32.AND P0, PT, R3, R4, PT ;  /* 0x000000040300720c */ /* 0x000fda0003f06070 */
[----:B------:R-:W-:Y:S05]  /*0710*/  @P0 EXIT ;  /* 0x000000000000094d */ /* 0x000fea0003800000 */
[C---:B------:R-:W-:Y:S01]  /*0720*/  LOP3.LUT R6, R5.reuse, 0x7, RZ, 0xc0, !PT ;  /* 0x0000000705067812 */ /* 0x040fe200078ec0ff */
[----:B------:R-:W-:Y:S01]  /*0730*/  VIADD R7, R5, 0xffffffff ;  /* 0xffffffff05077836 */ /* 0x000fe20000000000 */
[----:B------:R-:W-:-:S03]  /*0740*/  LOP3.LUT R18, R15, 0x60, RZ, 0xc0, !PT ;  /* 0x000000600f127812 */ /* 0x000fc600078ec0ff */
[----:B------:R-:W-:Y:S01]  /*0750*/  VIADD R6, R6, 0xffffffff ;  /* 0xffffffff06067836 */ /* 0x000fe20000000000 */
[----:B------:R-:W-:-:S04]  /*0760*/  ISETP.GE.U32.AND P1, PT, R7, 0x7, PT ;  /* 0x000000070700780c */ /* 0x000fc80003f26070 */
[----:B------:R-:W-:Y:S02]  /*0770*/  ISETP.GE.U32.AND P0, PT, R6, 0x3, PT ;  /* 0x000000030600780c */ /* 0x000fe40003f06070 */
[C---:B------:R-:W-:Y:S02]  /*0780*/  LOP3.LUT R6, R5.reuse, 0x7fffff8, RZ, 0xc0, !PT ;  /* 0x07fffff805067812 */ /* 0x040fe400078ec0ff */
[----:B------:R-:W-:-:S03]  /*0790*/  LOP3.LUT R5, R5, 0x78, RZ, 0xc0, !PT ;  /* 0x0000007805057812 */ /* 0x000fc600078ec0ff */
[----:B------:R-:W-:-:S07]  /*07a0*/  IMAD.MOV R6, RZ, RZ, -R6 ;  /* 0x000000ffff067224 */ /* 0x000fce00078e0a06 */
.L_x_21:
[----:B----4-:R-:W-:Y:S02]  /*07b0*/  IMAD.MOV.U32 R8, RZ, RZ, RZ ;  /* 0x000000ffff087224 */ /* 0x010fe400078e00ff */
[----:B------:R-:W-:Y:S01]  /*07c0*/  IMAD.MOV.U32 R7, RZ, RZ, RZ ;  /* 0x000000ffff077224 */ /* 0x000fe200078e00ff */
[----:B------:R-:W-:Y:S06]  /*07d0*/  @!P1 BRA `(.L_x_14) ;  /* 0x0000000000a09947 */ /* 0x000fec0003800000 */
[----:B------:R-:W4:Y:S01]  /*07e0*/  S2R R7, SR_CgaCtaId ;  /* 0x0000000000077919 */ /* 0x000f220000008800 */
[----:B------:R-:W-:Y:S01]  /*07f0*/  MOV R8, 0x400 ;  /* 0x0000040000087802 */ /* 0x000fe20000000f00 */
[----:B------:R-:W-:Y:S01]  /*0800*/  IMAD.MOV.U32 R10, RZ, RZ, RZ ;  /* 0x000000ffff0a7224 */ /* 0x000fe200078e00ff */
[----:B------:R-:W-:Y:S02]  /*0810*/  MOV R11, R6 ;  /* 0x00000006000b7202 */ /* 0x000fe40000000f00 */
[----:B----4-:R-:W-:Y:S01]  /*0820*/  LEA R8, R7, R8, 0x18 ;  /* 0x0000000807087211 */ /* 0x010fe200078ec0ff */
[----:B------:R-:W-:-:S04]  /*0830*/  IMAD.MOV.U32 R7, RZ, RZ, RZ ;  /* 0x000000ffff077224 */ /* 0x000fc800078e00ff */
[----:B------:R-:W-:-:S07]  /*0840*/  IMAD R9, R3, 0x4, R8 ;  /* 0x0000000403097824 */ /* 0x000fce00078e0208 */
.L_x_15:
[C---:B------:R-:W-:Y:S01]  /*0850*/  IMAD R13, R10.reuse, R4, R3 ;  /* 0x000000040a0d7224 */ /* 0x040fe200078e0203 */
[----:B0123--:R0:W-:Y:S01]  /*0860*/  LDS R12, [R9] ;  /* 0x00000000090c7984 */ /* 0x00f1e20000000800 */
[----:B------:R-:W-:Y:S02]  /*0870*/  VIADD R11, R11, 0x8 ;  /* 0x000000080b0b7836 */ /* 0x000fe40000000000 */
[----:B------:R-:W-:Y:S02]  /*0880*/  IMAD R13, R13, 0x4, R8 ;  /* 0x000000040d0d7824 */ /* 0x000fe400078e0208 */
[----:B------:R-:W-:Y:S01]  /*0890*/  VIADD R10, R10, 0x8 ;  /* 0x000000080a0a7836 */ /* 0x000fe20000000000 */
[----:B------:R-:W-:Y:S01]  /*08a0*/  ISETP.NE.AND P2, PT, R11, RZ, PT ;  /* 0x000000ff0b00720c */ /* 0x000fe20003f45270 */
[--C-:B------:R-:W-:Y:S02]  /*08b0*/  IMAD R17, R4, 0x4, R13.reuse ;  /* 0x0000000404117824 */ /* 0x100fe400078e020d */
[----:B------:R-:W-:-:S02]  /*08c0*/  IMAD R13, R2, 0x4, R13 ;  /* 0x00000004020d7824 */ /* 0x000fc400078e020d */
[--C-:B------:R-:W-:Y:S02]  /*08d0*/  IMAD R19, R4, 0x4, R17.reuse ;  /* 0x0000000404137824 */ /* 0x100fe400078e0211 */
[----:B------:R-:W-:Y:S02]  /*08e0*/  IMAD R14, R2, 0x4, R17 ;  /* 0x00000004020e7824 */ /* 0x000fe400078e0211 */
[--C-:B------:R-:W-:Y:S01]  /*08f0*/  IMAD R21, R4, 0x4, R19.reuse ;  /* 0x0000000404157824 */ /* 0x100fe200078e0213 */
[----:B------:R-:W1:Y:S01]  /*0900*/  LDS R13, [R13+0x4] ;  /* 0x000004000d0d7984 */ /* 0x000e620000000800 */
[C---:B------:R-:W-:Y:S02]  /*0910*/  IMAD R16, R2.reuse, 0x4, R19 ;  /* 0x0000000402107824 */ /* 0x040fe400078e0213 */
[----:B------:R-:W-:Y:S01]  /*0920*/  IMAD R20, R2, 0x4, R21 ;  /* 0x0000000402147824 */ /* 0x000fe200078e0215 */
[C---:B------:R-:W-:Y:S01]  /*0930*/  LEA R23, R4.reuse, R21, 0x2 ;  /* 0x0000001504177211 */ /* 0x040fe200078e10ff */
[----:B------:R-:W-:Y:S01]  /*0940*/  LDS R14, [R14+0x4] ;  /* 0x000004000e0e7984 */ /* 0x000fe20000000800 */
[----:B0-----:R-:W-:-:S03]  /*0950*/  IMAD R9, R4, 0x20, R9 ;  /* 0x0000002004097824 */ /* 0x001fc600078e0209 */
[--C-:B------:R-:W-:Y:S01]  /*0960*/  IMAD R17, R4, 0x4, R23.reuse ;  /* 0x0000000404117824 */ /* 0x100fe200078e0217 */
[----:B------:R-:W0:Y:S01]  /*0970*/  LDS R16, [R16+0x4] ;  /* 0x0000040010107984 */ /* 0x000e220000000800 */
[----:B------:R-:W-:Y:S02]  /*0980*/  IMAD R23, R2, 0x4, R23 ;  /* 0x0000000402177824 */ /* 0x000fe400078e0217 */
[--C-:B------:R-:W-:Y:S01]  /*0990*/  IMAD R19, R4, 0x4, R17.reuse ;  /* 0x0000000404137824 */ /* 0x100fe200078e0211 */
[----:B------:R-:W-:Y:S01]  /*09a0*/  LDS R20, [R20+0x4] ;  /* 0x0000040014147984 */ /* 0x000fe20000000800 */
[----:B------:R-:W-:-:S03]  /*09b0*/  IMAD R22, R2, 0x4, R17 ;  /* 0x0000000402167824 */ /* 0x000fc600078e0211 */
[----:B------:R-:W-:Y:S01]  /*09c0*/  LEA R19, R2, R19, 0x2 ;  /* 0x0000001302137211 */ /* 0x000fe200078e10ff */
[----:B------:R-:W2:Y:S04]  /*09d0*/  LDS R17, [R23+0x4] ;  /* 0x0000040017117984 */ /* 0x000ea80000000800 */
[----:B------:R-:W-:Y:S04]  /*09e0*/  LDS R22, [R22+0x4] ;  /* 0x0000040016167984 */ /* 0x000fe80000000800 */
[----:B------:R-:W3:Y:S01]  /*09f0*/  LDS R19, [R19+0x4] ;  /* 0x0000040013137984 */ /* 0x000ee20000000800 */
[----:B-1----:R-:W-:-:S04]  /*0a00*/  IADD3 R13, PT, PT, R13, R12, R7 ;  /* 0x0000000c0d0d7210 */ /* 0x002fc80007ffe007 */
[----:B0-----:R-:W-:-:S04]  /*0a10*/  IADD3 R13, PT, PT, R16, R14, R13 ;  /* 0x0000000e100d7210 */ /* 0x001fc80007ffe00d */
[----:B--2---:R-:W-:-:S04]  /*0a20*/  IADD3 R13, PT, PT, R17, R20, R13 ;  /* 0x00000014110d7210 */ /* 0x004fc80007ffe00d */
[----:B---3--:R-:W-:Y:S01]  /*0a30*/  IADD3 R7, PT, PT, R19, R22, R13 ;  /* 0x0000001613077210 */ /* 0x008fe20007ffe00d */
[----:B------:R-:W-:Y:S06]  /*0a40*/  @P2 BRA `(.L_x_15) ;  /* 0xfffffffc00802947 */ /* 0x000fec000383ffff */
[----:B------:R-:W-:-:S07]  /*0a50*/  IMAD.MOV.U32 R8, RZ, RZ, R5 ;  /* 0x000000ffff087224 */ /* 0x000fce00078e0005 */
.L_x_14:
[----:B------:R-:W-:-:S13]  /*0a60*/  LOP3.LUT P2, RZ, R15, 0xe0, RZ, 0xc0, !PT ;  /* 0x000000e00fff7812 */ /* 0x000fda000784c0ff */
[----:B------:R-:W-:Y:S05]  /*0a70*/  @!P2 BRA `(.L_x_16) ;  /* 0x0000000000a4a947 */ /* 0x000fea0003800000 */
[----:B------:R-:W-:Y:S01]  /*0a80*/  ISETP.NE.AND P2, PT, R18, RZ, PT ;  /* 0x000000ff1200720c */ /* 0x000fe20003f45270 */
[----:B------:R-:W-:-:S12]  /*0a90*/  @!P0 BRA `(.L_x_17) ;  /* 0x0000000000448947 */ /* 0x000fd80003800000 */
[----:B------:R-:W4:Y:S01]  /*0aa0*/  S2UR UR5, SR_CgaCtaId ;  /* 0x00000000000579c3 */ /* 0x000f220000008800 */
[----:B------:R-:W-:Y:S01]  /*0ab0*/  UMOV UR4, 0x400 ;  /* 0x0000040000047882 */ /* 0x000fe20000000000 */
[C---:B------:R-:W-:Y:S02]  /*0ac0*/  IMAD R9, R8.reuse, R4, R3 ;  /* 0x0000000408097224 */ /* 0x040fe400078e0203 */
[----:B------:R-:W-:Y:S01]  /*0ad0*/  VIADD R8, R8, 0x4 ;  /* 0x0000000408087836 */ /* 0x000fe20000000000 */
[----:B----4-:R-:W-:-:S06]  /*0ae0*/  ULEA UR4, UR5, UR4, 0x18 ;  /* 0x0000000405047291 */ /* 0x010fcc000f8ec0ff */
[----:B------:R-:W-:-:S05]  /*0af0*/  LEA R9, R9, UR4, 0x2 ;  /* 0x0000000409097c11 */ /* 0x000fca000f8e10ff */
[--C-:B------:R-:W-:Y:S01]  /*0b00*/  IMAD R11, R4, 0x4, R9.reuse ;  /* 0x00000004040b7824 */ /* 0x100fe200078e0209 */
[----:B------:R-:W-:Y:S01]  /*0b10*/  LDS R10, [R9] ;  /* 0x00000000090a7984 */ /* 0x000fe20000000800 */
[----:B------:R-:W-:Y:S02]  /*0b20*/  IMAD R14, R2, 0x4, R9 ;  /* 0x00000004020e7824 */ /* 0x000fe400078e0209 */
[----:B------:R-:W-:Y:S01]  /*0b30*/  IMAD R13, R4, 0x4, R11 ;  /* 0x00000004040d7824 */ /* 0x000fe200078e020b */
[C---:B0123--:R-:W-:Y:S02]  /*0b40*/  LEA R12, R2.reuse, R11, 0x2 ;  /* 0x0000000b020c7211 */ /* 0x04ffe400078e10ff */
[----:B------:R-:W0:Y:S01]  /*0b50*/  LDS R11, [R14+0x4] ;  /* 0x000004000e0b7984 */ /* 0x000e220000000800 */
[----:B------:R-:W-:-:S03]  /*0b60*/  IMAD R13, R2, 0x4, R13 ;  /* 0x00000004020d7824 */ /* 0x000fc600078e020d */
[----:B------:R-:W-:Y:S04]  /*0b70*/  LDS R12, [R12+0x4] ;  /* 0x000004000c0c7984 */ /* 0x000fe80000000800 */
[----:B------:R-:W1:Y:S01]  /*0b80*/  LDS R13, [R13+0x4] ;  /* 0x000004000d0d7984 */ /* 0x000e620000000800 */
[----:B0-----:R-:W-:-:S04]  /*0b90*/  IADD3 R7, PT, PT, R11, R10, R7 ;  /* 0x0000000a0b077210 */ /* 0x001fc80007ffe007 */
[----:B-1----:R-:W-:-:S07]  /*0ba0*/  IADD3 R7, PT, PT, R13, R12, R7 ;  /* 0x0000000c0d077210 */ /* 0x002fce0007ffe007 */
.L_x_17:
[----:B------:R-:W-:Y:S05]  /*0bb0*/  @!P2 BRA `(.L_x_16) ;  /* 0x000000000054a947 */ /* 0x000fea0003800000 */
[----:B------:R-:W-:Y:S02]  /*0bc0*/  ISETP.NE.AND P2, PT, R18, 0x20, PT ;  /* 0x000000201200780c */ /* 0x000fe40003f45270 */
[----:B------:R-:W-:-:S11]  /*0bd0*/  LOP3.LUT P3, RZ, R15, 0x20, RZ, 0xc0, !PT ;  /* 0x000000200fff7812 */ /* 0x000fd6000786c0ff */
[----:B------:R-:W-:Y:S05]  /*0be0*/  @!P2 BRA `(.L_x_18) ;  /* 0x000000000028a947 */ /* 0x000fea0003800000 */
[----:B------:R-:W4:Y:S01]  /*0bf0*/  S2UR UR5, SR_CgaCtaId ;  /* 0x00000000000579c3 */ /* 0x000f220000008800 */
[----:B------:R-:W-:Y:S01]  /*0c00*/  UMOV UR4, 0x400 ;  /* 0x0000040000047882 */ /* 0x000fe20000000000 */
[C---:B------:R-:W-:Y:S02]  /*0c10*/  IMAD R9, R8.reuse, R4, R3 ;  /* 0x0000000408097224 */ /* 0x040fe400078e0203 */
[----:B------:R-:W-:Y:S01]  /*0c20*/  VIADD R8, R8, 0x2 ;  /* 0x0000000208087836 */ /* 0x000fe20000000000 */
[----:B----4-:R-:W-:-:S06]  /*0c30*/  ULEA UR4, UR5, UR4, 0x18 ;  /* 0x0000000405047291 */ /* 0x010fcc000f8ec0ff */
[----:B------:R-:W-:-:S05]  /*0c40*/  LEA R9, R9, UR4, 0x2 ;  /* 0x0000000409097c11 */ /* 0x000fca000f8e10ff */
[----:B------:R-:W-:Y:S01]  /*0c50*/  IMAD R11, R2, 0x4, R9 ;  /* 0x00000004020b7824 */ /* 0x000fe200078e0209 */
[----:B------:R-:W-:Y:S05]  /*0c60*/  LDS R10, [R9] ;  /* 0x00000000090a7984 */ /* 0x000fea0000000800 */
[----:B------:R-:W4:Y:S02]  /*0c70*/  LDS R11, [R11+0x4] ;  /* 0x000004000b0b7984 */ /* 0x000f240000000800 */
[----:B----4-:R-:W-:-:S07]  /*0c80*/  IADD3 R7, PT, PT, R11, R10, R7 ;  /* 0x0000000a0b077210 */ /* 0x010fce0007ffe007 */
.L_x_18:
[----:B------:R-:W-:Y:S05]  /*0c90*/  @!P3 BRA `(.L_x_16) ;  /* 0x00000000001cb947 */ /* 0x000fea0003800000 */
[----:B------:R-:W4:Y:S01]  /*0ca0*/  S2UR UR5, SR_CgaCtaId ;  /* 0x00000000000579c3 */ /* 0x000f220000008800 */
[----:B------:R-:W-:Y:S01]  /*0cb0*/  UMOV UR4, 0x400 ;  /* 0x0000040000047882 */ /* 0x000fe20000000000 */
[----:B------:R-:W-:Y:S01]  /*0cc0*/  IMAD R8, R8, R4, R3 ;  /* 0x0000000408087224 */ /* 0x000fe200078e0203 */
[----:B----4-:R-:W-:-:S06]  /*0cd0*/  ULEA UR4, UR5, UR4, 0x18 ;  /* 0x0000000405047291 */ /* 0x010fcc000f8ec0ff */
[----:B------:R-:W-:-:S06]  /*0ce0*/  LEA R8, R8, UR4, 0x2 ;  /* 0x0000000408087c11 */ /* 0x000fcc000f8e10ff */
[----:B------:R-:W4:Y:S02]  /*0cf0*/  LDS R8, [R8] ;  /* 0x0000000008087984 */ /* 0x000f240000000800 */
[----:B----4-:R-:W-:-:S07]  /*0d00*/  IMAD.IADD R7, R7, 0x1, R8 ;  /* 0x0000000107077824 */ /* 0x010fce00078e0208 */
.L_x_16:
[----:B------:R-:W-:Y:S01]  /*0d10*/  ISETP.NE.AND P2, PT, R7, RZ, PT ;  /* 0x000000ff0700720c */ /* 0x000fe20003f45270 */
[----:B------:R-:W-:-:S12]  /*0d20*/  BSSY.RECONVERGENT B0, `(.L_x_19) ;  /* 0x0000005000007945 */ /* 0x000fd80003800200 */
[----:B------:R-:W-:Y:S05]  /*0d30*/  @!P2 BRA `(.L_x_20) ;  /* 0x00000000000ca947 */ /* 0x000fea0003800000 */
[----:B------:R-:W4:Y:S02]  /*0d40*/  LDC.64 R8, c[0x0][0x398] ;  /* 0x0000e600ff087b82 */ /* 0x000f240000000a00 */
[----:B----4-:R-:W-:-:S05]  /*0d50*/  IMAD.WIDE.U32 R8, R3, 0x4, R8 ;  /* 0x0000000403087825 */ /* 0x010fca00078e0008 */
[----:B------:R4:W-:Y:S02]  /*0d60*/  REDG.E.ADD.STRONG.GPU desc[UR8][R8.64], R7 ;  /* 0x000000070800798e */ /* 0x0009e4000c12e108 */
.L_x_20:
[----:B------:R-:W-:Y:S05]  /*0d70*/  BSYNC.RECONVERGENT B0 ;  /* 0x0000000000007941 */ /* 0x000fea0003800200 */
.L_x_19:
[----:B------:R-:W-:-:S05]  /*0d80*/  IMAD.IADD R3, R0, 0x1, R3 ;  /* 0x0000000100037824 */ /* 0x000fca00078e0203 */
[----:B------:R-:W-:-:S13]  /*0d90*/  ISETP.GE.U32.AND P2, PT, R3, R4, PT ;  /* 0x000000040300720c */ /* 0x000fda0003f46070 */
[----:B------:R-:W-:Y:S05]  /*0da0*/  @!P2 BRA `(.L_x_21) ;  /* 0xfffffff80080a947 */ /* 0x000fea000383ffff */
[----:B------:R-:W-:Y:S05]  /*0db0*/  EXIT ;  /* 0x000000000000794d */ /* 0x000fea0003800000 */
.L_x_22:
[----:B------:R-:W-:-:S00]  /*0dc0*/  BRA `(.L_x_22) ;  /* 0xfffffffc00fc7947 */ /* 0x000fc0000383ffff */
[----:B------:R-:W-:-:S00]  /*0dd0*/  NOP ;  /* 0x0000000000007918 */ /* 0x000fc00000000000 */
        /* <DEDUP_REMOVED lines=10> */
.L_x_23:


//--------------------- .nv.shared._Z22histogram_range_kernelPKhjjjPj --------------------------
	.section	.nv.shared._Z22histogram_range_kernelPKhjjjPj,"aw",@nobits
	.sectionflags	@""
	.align	16
	.zero		1024


//--------------------- .nv.shared.reserved.0     --------------------------
	.section	.nv.shared.reserved.0,"aw",@nobits
	.weak		__nv_reservedSMEM_offset_0_alias
	.size		__nv_reservedSMEM_offset_0_alias, 0, 64
	.other		__nv_reservedSMEM_offset_0_alias,@"STO_CUDA_RESERVED_SHARED STV_DEFAULT"
__nv_reservedSMEM_offset_0_alias:
	.zero		0
	.zero		64


//--------------------- .nv.constant0._Z22histogram_range_kernelPKhjjjPj --------------------------
	.section	.nv.constant0._Z22histogram_range_kernelPKhjjjPj,"a",@progbits
	.sectionflags	@""
	.align	4
.nv.constant0._Z22histogram_range_kernelPKhjjjPj:
	.zero		928


//--------------------- SYMBOLS --------------------------

	.type		.nv.reservedSmem.offset0,@object
	.size		.nv.reservedSmem.offset0,0x4
	.type		.nv.reservedSmem.cap,@object
	.size		.nv.reservedSmem.cap,0x4
